//
// Generated by NVIDIA NVVM Compiler
//
// Compiler Build ID: CL-36424714
// Cuda compilation tools, release 13.0, V13.0.88
// Based on NVVM 20.0.0
//

.version 9.0
.target sm_100
.address_size 64

	// .globl	_Z15matrixMulSharedPfS_S_iii
// _ZZ15matrixMulSharedPfS_S_iiiE7sharedA has been demoted
// _ZZ15matrixMulSharedPfS_S_iiiE7sharedB has been demoted

.visible .entry _Z15matrixMulSharedPfS_S_iii(
	.param .u64 .ptr .align 1 _Z15matrixMulSharedPfS_S_iii_param_0,
	.param .u64 .ptr .align 1 _Z15matrixMulSharedPfS_S_iii_param_1,
	.param .u64 .ptr .align 1 _Z15matrixMulSharedPfS_S_iii_param_2,
	.param .u32 _Z15matrixMulSharedPfS_S_iii_param_3,
	.param .u32 _Z15matrixMulSharedPfS_S_iii_param_4,
	.param .u32 _Z15matrixMulSharedPfS_S_iii_param_5
)
{
	.reg .pred 	%p<12>;
	.reg .b32 	%r<45>;
	.reg .b32 	%f<63>;
	.reg .b64 	%rd<13>;
	// demoted variable
	.shared .align 4 .b8 _ZZ15matrixMulSharedPfS_S_iiiE7sharedA[1024];
	// demoted variable
	.shared .align 4 .b8 _ZZ15matrixMulSharedPfS_S_iiiE7sharedB[1024];
	ld.param.u64 	%rd3, [_Z15matrixMulSharedPfS_S_iii_param_0];
	ld.param.u64 	%rd4, [_Z15matrixMulSharedPfS_S_iii_param_1];
	ld.param.u64 	%rd5, [_Z15matrixMulSharedPfS_S_iii_param_2];
	ld.param.u32 	%r23, [_Z15matrixMulSharedPfS_S_iii_param_3];
	ld.param.u32 	%r24, [_Z15matrixMulSharedPfS_S_iii_param_4];
	ld.param.u32 	%r25, [_Z15matrixMulSharedPfS_S_iii_param_5];
	mov.u32 	%r26, %ctaid.y;
	mov.u32 	%r27, %ntid.y;
	mov.u32 	%r42, %tid.y;
	mad.lo.s32 	%r2, %r26, %r27, %r42;
	mov.u32 	%r28, %ctaid.x;
	mov.u32 	%r29, %ntid.x;
	mov.u32 	%r40, %tid.x;
	mad.lo.s32 	%r4, %r28, %r29, %r40;
	setp.lt.s32 	%p1, %r25, -14;
	mov.f32 	%f62, 0f00000000;
	@%p1 bra 	$L__BB0_7;
	add.s32 	%r30, %r25, -1;
	shr.s32 	%r31, %r30, 31;
	shr.u32 	%r32, %r31, 28;
	add.s32 	%r33, %r30, %r32;
	shr.s32 	%r34, %r33, 4;
	neg.s32 	%r44, %r34;
	shl.b32 	%r35, %r42, 6;
	mov.u32 	%r36, _ZZ15matrixMulSharedPfS_S_iiiE7sharedA;
	add.s32 	%r5, %r36, %r35;
	shl.b32 	%r37, %r40, 2;
	add.s32 	%r6, %r5, %r37;
	mov.u32 	%r38, _ZZ15matrixMulSharedPfS_S_iiiE7sharedB;
	add.s32 	%r8, %r38, %r37;
	add.s32 	%r7, %r8, %r35;
	mad.lo.s32 	%r43, %r42, %r24, %r4;
	shl.b32 	%r11, %r24, 4;
	mad.lo.s32 	%r41, %r25, %r2, %r40;
	cvta.to.global.u64 	%rd1, %rd3;
	cvta.to.global.u64 	%rd2, %rd4;
	mov.f32 	%f62, 0f00000000;
$L__BB0_2:
	setp.ge.s32 	%p2, %r2, %r23;
	setp.ge.u32 	%p3, %r40, %r25;
	mov.f32 	%f60, 0f00000000;
	or.pred  	%p4, %p2, %p3;
	@%p4 bra 	$L__BB0_4;
	mul.wide.u32 	%rd6, %r41, 4;
	add.s64 	%rd7, %rd1, %rd6;
	ld.global.f32 	%f60, [%rd7];
$L__BB0_4:
	setp.ge.s32 	%p5, %r4, %r24;
	st.shared.f32 	[%r6], %f60;
	setp.ge.u32 	%p6, %r42, %r25;
	mov.f32 	%f61, 0f00000000;
	or.pred  	%p7, %p5, %p6;
	@%p7 bra 	$L__BB0_6;
	mul.wide.u32 	%rd8, %r43, 4;
	add.s64 	%rd9, %rd2, %rd8;
	ld.global.f32 	%f61, [%rd9];
$L__BB0_6:
	st.shared.f32 	[%r7], %f61;
	bar.sync 	0;
	ld.shared.f32 	%f12, [%r5];
	ld.shared.f32 	%f13, [%r8];
	fma.rn.f32 	%f14, %f12, %f13, %f62;
	ld.shared.f32 	%f15, [%r5+4];
	ld.shared.f32 	%f16, [%r8+64];
	fma.rn.f32 	%f17, %f15, %f16, %f14;
	ld.shared.f32 	%f18, [%r5+8];
	ld.shared.f32 	%f19, [%r8+128];
	fma.rn.f32 	%f20, %f18, %f19, %f17;
	ld.shared.f32 	%f21, [%r5+12];
	ld.shared.f32 	%f22, [%r8+192];
	fma.rn.f32 	%f23, %f21, %f22, %f20;
	ld.shared.f32 	%f24, [%r5+16];
	ld.shared.f32 	%f25, [%r8+256];
	fma.rn.f32 	%f26, %f24, %f25, %f23;
	ld.shared.f32 	%f27, [%r5+20];
	ld.shared.f32 	%f28, [%r8+320];
	fma.rn.f32 	%f29, %f27, %f28, %f26;
	ld.shared.f32 	%f30, [%r5+24];
	ld.shared.f32 	%f31, [%r8+384];
	fma.rn.f32 	%f32, %f30, %f31, %f29;
	ld.shared.f32 	%f33, [%r5+28];
	ld.shared.f32 	%f34, [%r8+448];
	fma.rn.f32 	%f35, %f33, %f34, %f32;
	ld.shared.f32 	%f36, [%r5+32];
	ld.shared.f32 	%f37, [%r8+512];
	fma.rn.f32 	%f38, %f36, %f37, %f35;
	ld.shared.f32 	%f39, [%r5+36];
	ld.shared.f32 	%f40, [%r8+576];
	fma.rn.f32 	%f41, %f39, %f40, %f38;
	ld.shared.f32 	%f42, [%r5+40];
	ld.shared.f32 	%f43, [%r8+640];
	fma.rn.f32 	%f44, %f42, %f43, %f41;
	ld.shared.f32 	%f45, [%r5+44];
	ld.shared.f32 	%f46, [%r8+704];
	fma.rn.f32 	%f47, %f45, %f46, %f44;
	ld.shared.f32 	%f48, [%r5+48];
	ld.shared.f32 	%f49, [%r8+768];
	fma.rn.f32 	%f50, %f48, %f49, %f47;
	ld.shared.f32 	%f51, [%r5+52];
	ld.shared.f32 	%f52, [%r8+832];
	fma.rn.f32 	%f53, %f51, %f52, %f50;
	ld.shared.f32 	%f54, [%r5+56];
	ld.shared.f32 	%f55, [%r8+896];
	fma.rn.f32 	%f56, %f54, %f55, %f53;
	ld.shared.f32 	%f57, [%r5+60];
	ld.shared.f32 	%f58, [%r8+960];
	fma.rn.f32 	%f62, %f57, %f58, %f56;
	bar.sync 	0;
	add.s32 	%r44, %r44, 1;
	add.s32 	%r43, %r43, %r11;
	add.s32 	%r42, %r42, 16;
	add.s32 	%r41, %r41, 16;
	add.s32 	%r40, %r40, 16;
	setp.ne.s32 	%p8, %r44, 1;
	@%p8 bra 	$L__BB0_2;
$L__BB0_7:
	setp.ge.s32 	%p9, %r2, %r23;
	setp.ge.s32 	%p10, %r4, %r24;
	or.pred  	%p11, %p9, %p10;
	@%p11 bra 	$L__BB0_9;
	mad.lo.s32 	%r39, %r24, %r2, %r4;
	cvta.to.global.u64 	%rd10, %rd5;
	mul.wide.s32 	%rd11, %r39, 4;
	add.s64 	%rd12, %rd10, %rd11;
	st.global.f32 	[%rd12], %f62;
$L__BB0_9:
	ret;

}


// ===== COMPILED SASS (sm_100) =====

	.target	sm_100

	.elftype	@"ET_EXEC"


//--------------------- .note.nv.tkinfo           --------------------------
	.section	.note.nv.tkinfo,"",@"SHT_NOTE"
	.sectionflags	@"SHF_NOTE_NV_TKINFO"
	.tkinfo
        /*0018*/ 	.word	0x00000002
        /*0030*/ 	.string	""
        /*0030*/ 	.string	"ptxas"
        /*0030*/ 	.string	"Cuda compilation tools, release 13.0, V13.0.88"
        /*0030*/ 	.string	"Build cuda_13.0.r13.0/compiler.36424714_0"
        /*0030*/ 	.string	"-arch sm_100 -m 64 "



//--------------------- .note.nv.cuinfo           --------------------------
	.section	.note.nv.cuinfo,"",@"SHT_NOTE"
	.sectionflags	@"SHF_NOTE_NV_CUINFO"
        /*0018*/ 	.short	0x0002
        /*001a*/ 	.short	0x0064
        /*001c*/ 	.short	0x0082
	.zero		2


//--------------------- .nv.info                  --------------------------
	.section	.nv.info,"",@"SHT_CUDA_INFO"
	.align	4


	//----- nvinfo : EIATTR_REGCOUNT
	.align		4
        /*0000*/ 	.byte	0x04, 0x2f
        /*0002*/ 	.short	(.L_1 - .L_0)
	.align		4
.L_0:
        /*0004*/ 	.word	index@(_Z15matrixMulSharedPfS_S_iii)
        /*0008*/ 	.word	0x00000020


	//----- nvinfo : EIATTR_FRAME_SIZE
	.align		4
.L_1:
        /*000c*/ 	.byte	0x04, 0x11
        /*000e*/ 	.short	(.L_3 - .L_2)
	.align		4
.L_2:
        /*0010*/ 	.word	index@(_Z15matrixMulSharedPfS_S_iii)
        /*0014*/ 	.word	0x00000000


	//----- nvinfo : EIATTR_MIN_STACK_SIZE
	.align		4
.L_3:
        /*0018*/ 	.byte	0x04, 0x12
        /*001a*/ 	.short	(.L_5 - .L_4)
	.align		4
.L_4:
        /*001c*/ 	.word	index@(_Z15matrixMulSharedPfS_S_iii)
        /*0020*/ 	.word	0x00000000
.L_5:


//--------------------- .nv.compat                --------------------------
	.section	.nv.compat,"",@"SHT_CUDA_COMPAT_INFO"
	.align	4
        /*0000*/ 	.byte	0x02, 0x09, 0x00, 0x00, 0x02, 0x02, 0x01, 0x00, 0x02, 0x05, 0x05, 0x00, 0x03, 0x07, 0x01, 0x01
        /*0010*/ 	.byte	0x02, 0x03, 0x00, 0x00, 0x02, 0x06, 0x01, 0x00, 0x04, 0x0b, 0x08, 0x00, 0x09, 0x00, 0x00, 0x00
        /*0020*/ 	.byte	0x00, 0x00, 0x00, 0x00


//--------------------- .nv.info._Z15matrixMulSharedPfS_S_iii --------------------------
	.section	.nv.info._Z15matrixMulSharedPfS_S_iii,"",@"SHT_CUDA_INFO"
	.sectionflags	@""
	.align	4


	//----- nvinfo : EIATTR_CUDA_API_VERSION
	.align		4
        /*0000*/ 	.byte	0x04, 0x37
        /*0002*/ 	.short	(.L_7 - .L_6)
.L_6:
        /*0004*/ 	.word	0x00000082


	//----- nvinfo : EIATTR_KPARAM_INFO
	.align		4
.L_7:
        /*0008*/ 	.byte	0x04, 0x17
        /*000a*/ 	.short	(.L_9 - .L_8)
.L_8:
        /*000c*/ 	.word	0x00000000
        /*0010*/ 	.short	0x0005
        /*0012*/ 	.short	0x0020
        /*0014*/ 	.byte	0x00, 0xf0, 0x11, 0x00


	//----- nvinfo : EIATTR_KPARAM_INFO
	.align		4
.L_9:
        /*0018*/ 	.byte	0x04, 0x17
        /*001a*/ 	.short	(.L_11 - .L_10)
.L_10:
        /*001c*/ 	.word	0x00000000
        /*0020*/ 	.short	0x0004
        /*0022*/ 	.short	0x001c
        /*0024*/ 	.byte	0x00, 0xf0, 0x11, 0x00


	//----- nvinfo : EIATTR_KPARAM_INFO
	.align		4
.L_11:
        /*0028*/ 	.byte	0x04, 0x17
        /*002a*/ 	.short	(.L_13 - .L_12)
.L_12:
        /*002c*/ 	.word	0x00000000
        /*0030*/ 	.short	0x0003
        /*0032*/ 	.short	0x0018
        /*0034*/ 	.byte	0x00, 0xf0, 0x11, 0x00


	//----- nvinfo : EIATTR_KPARAM_INFO
	.align		4
.L_13:
        /*0038*/ 	.byte	0x04, 0x17
        /*003a*/ 	.short	(.L_15 - .L_14)
.L_14:
        /*003c*/ 	.word	0x00000000
        /*0040*/ 	.short	0x0002
        /*0042*/ 	.short	0x0010
        /*0044*/ 	.byte	0x00, 0xf5, 0x21, 0x00


	//----- nvinfo : EIATTR_KPARAM_INFO
	.align		4
.L_15:
        /*0048*/ 	.byte	0x04, 0x17
        /*004a*/ 	.short	(.L_17 - .L_16)
.L_16:
        /*004c*/ 	.word	0x00000000
        /*0050*/ 	.short	0x0001
        /*0052*/ 	.short	0x0008
        /*0054*/ 	.byte	0x00, 0xf5, 0x21, 0x00


	//----- nvinfo : EIATTR_KPARAM_INFO
	.align		4
.L_17:
        /*0058*/ 	.byte	0x04, 0x17
        /*005a*/ 	.short	(.L_19 - .L_18)
.L_18:
        /*005c*/ 	.word	0x00000000
        /*0060*/ 	.short	0x0000
        /*0062*/ 	.short	0x0000
        /*0064*/ 	.byte	0x00, 0xf5, 0x21, 0x00


	//----- nvinfo : EIATTR_SPARSE_MMA_MASK
	.align		4
.L_19:
        /*0068*/ 	.byte	0x03, 0x50
        /*006a*/ 	.short	0x0000


	//----- nvinfo : EIATTR_MAXREG_COUNT
	.align		4
        /*006c*/ 	.byte	0x03, 0x1b
        /*006e*/ 	.short	0x00ff


	//----- nvinfo : EIATTR_NUM_BARRIERS
	.align		4
        /*0070*/ 	.byte	0x02, 0x4c
        /*0072*/ 	.byte	0x01
	.zero		1


	//----- nvinfo : EIATTR_MERCURY_ISA_VERSION
	.align		4
        /*0074*/ 	.byte	0x03, 0x5f
        /*0076*/ 	.short	0x0101


	//----- nvinfo : EIATTR_VRC_CTA_INIT_COUNT
	.align		4
        /*0078*/ 	.byte	0x02, 0x4a
	.zero		1
	.zero		1


	//----- nvinfo : EIATTR_EXIT_INSTR_OFFSETS
	.align		4
        /*007c*/ 	.byte	0x04, 0x1c
        /*007e*/ 	.short	(.L_21 - .L_20)


	//   ....[0]....
.L_20:
        /*0080*/ 	.word	0x00000610


	//   ....[1]....
        /*0084*/ 	.word	0x00000660


	//----- nvinfo : EIATTR_CBANK_PARAM_SIZE
	.align		4
.L_21:
        /*0088*/ 	.byte	0x03, 0x19
        /*008a*/ 	.short	0x0024


	//----- nvinfo : EIATTR_PARAM_CBANK
	.align		4
        /*008c*/ 	.byte	0x04, 0x0a
        /*008e*/ 	.short	(.L_23 - .L_22)
	.align		4
.L_22:
        /*0090*/ 	.word	index@(.nv.constant0._Z15matrixMulSharedPfS_S_iii)
        /*0094*/ 	.short	0x0380
        /*0096*/ 	.short	0x0024


	//----- nvinfo : EIATTR_SW_WAR
	.align		4
.L_23:
        /*0098*/ 	.byte	0x04, 0x36
        /*009a*/ 	.short	(.L_25 - .L_24)
.L_24:
        /*009c*/ 	.word	0x00000008
.L_25:


//--------------------- .nv.callgraph             --------------------------
	.section	.nv.callgraph,"",@"SHT_CUDA_CALLGRAPH"
	.align	4
	.sectionentsize	8
	.align		4
        /*0000*/ 	.word	0x00000000
	.align		4
        /*0004*/ 	.word	0xffffffff
	.align		4
        /*0008*/ 	.word	0x00000000
	.align		4
        /*000c*/ 	.word	0xfffffffe
	.align		4
        /*0010*/ 	.word	0x00000000
	.align		4
        /*0014*/ 	.word	0xfffffffd
	.align		4
        /*0018*/ 	.word	0x00000000
	.align		4
        /*001c*/ 	.word	0xfffffffc


//--------------------- .text._Z15matrixMulSharedPfS_S_iii --------------------------
	.section	.text._Z15matrixMulSharedPfS_S_iii,"ax",@progbits
	.align	128
        .global         _Z15matrixMulSharedPfS_S_iii
        .type           _Z15matrixMulSharedPfS_S_iii,@function
        .size           _Z15matrixMulSharedPfS_S_iii,(.L_x_3 - _Z15matrixMulSharedPfS_S_iii)
        .other          _Z15matrixMulSharedPfS_S_iii,@"STO_CUDA_ENTRY STV_DEFAULT"
_Z15matrixMulSharedPfS_S_iii:
.text._Z15matrixMulSharedPfS_S_iii:
[----:B------:R-:W-:Y:S01]  /*0000*/  LDC R1, c[0x0][0x37c] ;  /* 0x0000df00ff017b82 */ /* 0x000fe20000000800 */
[----:B------:R-:W0:Y:S01]  /*0010*/  S2R R0, SR_TID.Y ;  /* 0x0000000000007919 */ /* 0x000e220000002200 */
[----:B------:R-:W1:Y:S06]  /*0020*/  LDCU UR9, c[0x0][0x3a0] ;  /* 0x00007400ff0977ac */ /* 0x000e6c0008000800 */
[----:B------:R-:W0:Y:S01]  /*0030*/  LDC R2, c[0x0][0x364] ;  /* 0x0000d900ff027b82 */ /* 0x000e220000000800 */
[----:B------:R-:W-:Y:S01]  /*0040*/  HFMA2 R21, -RZ, RZ, 0, 0 ;  /* 0x00000000ff157431 */ /* 0x000fe200000001ff */
[----:B------:R-:W2:Y:S01]  /*0050*/  S2R R13, SR_TID.X ;  /* 0x00000000000d7919 */ /* 0x000ea20000002100 */
[----:B------:R-:W3:Y:S05]  /*0060*/  LDCU.64 UR10, c[0x0][0x358] ;  /* 0x00006b00ff0a77ac */ /* 0x000eea0008000a00 */
[----:B------:R-:W0:Y:S08]  /*0070*/  S2UR UR4, SR_CTAID.Y ;  /* 0x00000000000479c3 */ /* 0x000e300000002600 */
[----:B------:R-:W2:Y:S01]  /*0080*/  S2UR UR5, SR_CTAID.X ;  /* 0x00000000000579c3 */ /* 0x000ea20000002500 */
[----:B-1----:R-:W-:-:S07]  /*0090*/  UISETP.GE.AND UP0, UPT, UR9, -0xe, UPT ;  /* 0xfffffff20900788c */ /* 0x002fce000bf06270 */
[----:B------:R-:W2:Y:S01]  /*00a0*/  LDC R3, c[0x0][0x360] ;  /* 0x0000d800ff037b82 */ /* 0x000ea20000000800 */
[----:B0-----:R-:W-:Y:S02]  /*00b0*/  IMAD R2, R2, UR4, R0 ;  /* 0x0000000402027c24 */ /* 0x001fe4000f8e0200 */
[----:B--2---:R-:W-:Y:S01]  /*00c0*/  IMAD R3, R3, UR5, R13 ;  /* 0x0000000503037c24 */ /* 0x004fe2000f8e020d */
[----:B---3--:R-:W-:Y:S06]  /*00d0*/  BRA.U !UP0, `(.L_x_0) ;  /* 0x0000000508407547 */ /* 0x008fec000b800000 */
[----:B------:R-:W0:Y:S01]  /*00e0*/  S2UR UR7, SR_CgaCtaId ;  /* 0x00000000000779c3 */ /* 0x000e220000008800 */
[----:B------:R-:W1:Y:S01]  /*00f0*/  LDCU UR12, c[0x0][0x39c] ;  /* 0x00007380ff0c77ac */ /* 0x000e620008000800 */
[----:B------:R-:W-:Y:S01]  /*0100*/  MOV R21, RZ ;  /* 0x000000ff00157202 */ /* 0x000fe20000000f00 */
[----:B------:R-:W-:Y:S01]  /*0110*/  IMAD R14, R2, UR9, R13 ;  /* 0x00000009020e7c24 */ /* 0x000fe2000f8e020d */
[----:B------:R-:W-:Y:S01]  /*0120*/  UMOV UR6, 0x400 ;  /* 0x0000040000067882 */ /* 0x000fe20000000000 */
[----:B------:R-:W-:-:S03]  /*0130*/  UIADD3 UR4, UPT, UPT, UR9, -0x1, URZ ;  /* 0xffffffff09047890 */ /* 0x000fc6000fffe0ff */
[----:B------:R-:W2:Y:S01]  /*0140*/  LDC R12, c[0x0][0x39c] ;  /* 0x0000e700ff0c7b82 */ /* 0x000ea20000000800 */
[----:B------:R-:W3:Y:S01]  /*0150*/  LDCU UR14, c[0x0][0x3a0] ;  /* 0x00007400ff0e77ac */ /* 0x000ee20008000800 */
[----:B------:R-:W-:Y:S01]  /*0160*/  USHF.R.S32.HI UR5, URZ, 0x1f, UR4 ;  /* 0x0000001fff057899 */ /* 0x000fe20008011404 */
[----:B------:R-:W4:Y:S03]  /*0170*/  LDCU UR13, c[0x0][0x398] ;  /* 0x00007300ff0d77ac */ /* 0x000f260008000800 */
[----:B------:R-:W-:Y:S01]  /*0180*/  ULEA.HI UR5, UR5, UR4, URZ, 0x4 ;  /* 0x0000000405057291 */ /* 0x000fe2000f8f20ff */
[----:B-1----:R-:W-:-:S03]  /*0190*/  IMAD R19, R0, UR12, R3 ;  /* 0x0000000c00137c24 */ /* 0x002fc6000f8e0203 */
[----:B------:R-:W-:Y:S02]  /*01a0*/  USHF.R.S32.HI UR5, URZ, 0x4, UR5 ;  /* 0x00000004ff057899 */ /* 0x000fe40008011405 */
[----:B0-----:R-:W-:Y:S02]  /*01b0*/  ULEA UR8, UR7, UR6, 0x18 ;  /* 0x0000000607087291 */ /* 0x001fe4000f8ec0ff */
[----:B------:R-:W-:Y:S02]  /*01c0*/  UIADD3 UR6, UPT, UPT, UR6, 0x400, URZ ;  /* 0x0000040006067890 */ /* 0x000fe4000fffe0ff */
[----:B------:R-:W-:Y:S02]  /*01d0*/  UIADD3 UR5, UPT, UPT, -UR5, URZ, URZ ;  /* 0x000000ff05057290 */ /* 0x000fe4000fffe1ff */
[----:B------:R-:W-:Y:S01]  /*01e0*/  ULEA UR6, UR7, UR6, 0x18 ;  /* 0x0000000607067291 */ /* 0x000fe2000f8ec0ff */
[----:B------:R-:W-:-:S04]  /*01f0*/  LEA R16, R0, UR8, 0x6 ;  /* 0x0000000800107c11 */ /* 0x000fc8000f8e30ff */
[C---:B------:R-:W-:Y:S02]  /*0200*/  LEA R18, R13.reuse, R16, 0x2 ;  /* 0x000000100d127211 */ /* 0x040fe400078e10ff */
[----:B------:R-:W-:-:S04]  /*0210*/  LEA R15, R13, UR6, 0x2 ;  /* 0x000000060d0f7c11 */ /* 0x000fc8000f8e10ff */
[----:B---34-:R-:W-:-:S07]  /*0220*/  LEA R17, R0, R15, 0x6 ;  /* 0x0000000f00117211 */ /* 0x018fce00078e30ff */
.L_x_1:
[----:B------:R-:W-:Y:S01]  /*0230*/  ISETP.GE.U32.AND P1, PT, R13, UR14, PT ;  /* 0x0000000e0d007c0c */ /* 0x000fe2000bf26070 */
[----:B------:R-:W-:Y:S01]  /*0240*/  HFMA2 R22, -RZ, RZ, 0, 0 ;  /* 0x00000000ff167431 */ /* 0x000fe200000001ff */
[----:B------:R-:W-:Y:S02]  /*0250*/  ISETP.GE.U32.AND P0, PT, R0, UR14, PT ;  /* 0x0000000e00007c0c */ /* 0x000fe4000bf06070 */
[----:B------:R-:W-:Y:S02]  /*0260*/  ISETP.GE.OR P1, PT, R2, UR13, P1 ;  /* 0x0000000d02007c0c */ /* 0x000fe40008f26670 */
[----:B--2---:R-:W-:Y:S02]  /*0270*/  ISETP.GE.OR P0, PT, R3, R12, P0 ;  /* 0x0000000c0300720c */ /* 0x004fe40000706670 */
[----:B------:R-:W-:-:S09]  /*0280*/  MOV R29, RZ ;  /* 0x000000ff001d7202 */ /* 0x000fd20000000f00 */
[----:B------:R-:W0:Y:S08]  /*0290*/  @!P1 LDC.64 R6, c[0x0][0x380] ;  /* 0x0000e000ff069b82 */ /* 0x000e300000000a00 */
[----:B------:R-:W1:Y:S01]  /*02a0*/  @!P0 LDC.64 R4, c[0x0][0x388] ;  /* 0x0000e200ff048b82 */ /* 0x000e620000000a00 */
[----:B0-----:R-:W-:-:S05]  /*02b0*/  @!P1 IMAD.WIDE.U32 R6, R14, 0x4, R6 ;  /* 0x000000040e069825 */ /* 0x001fca00078e0006 */
[----:B------:R-:W2:Y:S01]  /*02c0*/  @!P1 LDG.E R29, desc[UR10][R6.64] ;  /* 0x0000000a061d9981 */ /* 0x000ea2000c1e1900 */
[----:B-1----:R-:W-:-:S05]  /*02d0*/  @!P0 IMAD.WIDE.U32 R24, R19, 0x4, R4 ;  /* 0x0000000413188825 */ /* 0x002fca00078e0004 */
[----:B------:R-:W3:Y:S01]  /*02e0*/  @!P0 LDG.E R22, desc[UR10][R24.64] ;  /* 0x0000000a18168981 */ /* 0x000ee2000c1e1900 */
[----:B------:R-:W-:-:S04]  /*02f0*/  UIADD3 UR5, UPT, UPT, UR5, 0x1, URZ ;  /* 0x0000000105057890 */ /* 0x000fc8000fffe0ff */
[----:B------:R-:W-:Y:S01]  /*0300*/  UISETP.NE.AND UP0, UPT, UR5, 0x1, UPT ;  /* 0x000000010500788c */ /* 0x000fe2000bf05270 */
[----:B------:R-:W-:Y:S02]  /*0310*/  IADD3 R0, PT, PT, R0, 0x10, RZ ;  /* 0x0000001000007810 */ /* 0x000fe40007ffe0ff */
[----:B------:R-:W-:Y:S02]  /*0320*/  IADD3 R13, PT, PT, R13, 0x10, RZ ;  /* 0x000000100d0d7810 */ /* 0x000fe40007ffe0ff */
[----:B------:R-:W-:Y:S02]  /*0330*/  IADD3 R14, PT, PT, R14, 0x10, RZ ;  /* 0x000000100e0e7810 */ /* 0x000fe40007ffe0ff */
[----:B------:R-:W-:Y:S01]  /*0340*/  LEA R19, R12, R19, 0x4 ;  /* 0x000000130c137211 */ /* 0x000fe200078e20ff */
[----:B--2---:R-:W-:Y:S04]  /*0350*/  STS [R18], R29 ;  /* 0x0000001d12007388 */ /* 0x004fe80000000800 */
[----:B---3--:R-:W-:Y:S01]  /*0360*/  STS [R17], R22 ;  /* 0x0000001611007388 */ /* 0x008fe20000000800 */
[----:B------:R-:W-:Y:S06]  /*0370*/  BAR.SYNC.DEFER_BLOCKING 0x0 ;  /* 0x0000000000007b1d */ /* 0x000fec0000010000 */
[----:B------:R-:W-:Y:S04]  /*0380*/  LDS R28, [R15] ;  /* 0x000000000f1c7984 */ /* 0x000fe80000000800 */
[----:B------:R-:W0:Y:S04]  /*0390*/  LDS.128 R8, [R16] ;  /* 0x0000000010087984 */ /* 0x000e280000000c00 */
[----:B------:R-:W1:Y:S04]  /*03a0*/  LDS R29, [R15+0x40] ;  /* 0x000040000f1d7984 */ /* 0x000e680000000800 */
[----:B------:R-:W2:Y:S04]  /*03b0*/  LDS R27, [R15+0x80] ;  /* 0x000080000f1b7984 */ /* 0x000ea80000000800 */
[----:B------:R-:W3:Y:S04]  /*03c0*/  LDS R26, [R15+0xc0] ;  /* 0x0000c0000f1a7984 */ /* 0x000ee80000000800 */
[----:B------:R-:W-:Y:S04]  /*03d0*/  LDS R23, [R15+0x100] ;  /* 0x000100000f177984 */ /* 0x000fe80000000800 */
[----:B------:R-:W4:Y:S04]  /*03e0*/  LDS.128 R4, [R16+0x10] ;  /* 0x0000100010047984 */ /* 0x000f280000000c00 */
[----:B------:R-:W5:Y:S04]  /*03f0*/  LDS R20, [R15+0x140] ;  /* 0x000140000f147984 */ /* 0x000f680000000800 */
[----:B------:R-:W5:Y:S04]  /*0400*/  LDS R25, [R15+0x180] ;  /* 0x000180000f197984 */ /* 0x000f680000000800 */
[----:B------:R-:W5:Y:S04]  /*0410*/  LDS R22, [R15+0x1c0] ;  /* 0x0001c0000f167984 */ /* 0x000f680000000800 */
[----:B------:R-:W-:Y:S01]  /*0420*/  LDS R24, [R15+0x240] ;  /* 0x000240000f187984 */ /* 0x000fe20000000800 */
[----:B0-----:R-:W-:-:S03]  /*0430*/  FFMA R8, R8, R28, R21 ;  /* 0x0000001c08087223 */ /* 0x001fc60000000015 */
[----:B------:R-:W-:Y:S01]  /*0440*/  LDS R21, [R15+0x200] ;  /* 0x000200000f157984 */ /* 0x000fe20000000800 */
[----:B-1----:R-:W-:-:S04]  /*0450*/  FFMA R8, R29, R9, R8 ;  /* 0x000000091d087223 */ /* 0x002fc80000000008 */
[----:B--2---:R-:W-:-:S04]  /*0460*/  FFMA R27, R27, R10, R8 ;  /* 0x0000000a1b1b7223 */ /* 0x004fc80000000008 */
[----:B---3--:R-:W-:Y:S02]  /*0470*/  FFMA R27, R26, R11, R27 ;  /* 0x0000000b1a1b7223 */ /* 0x008fe4000000001b */
[----:B------:R-:W0:Y:S02]  /*0480*/  LDS.128 R8, [R16+0x20] ;  /* 0x0000200010087984 */ /* 0x000e240000000c00 */
[----:B----4-:R-:W-:-:S04]  /*0490*/  FFMA R23, R4, R23, R27 ;  /* 0x0000001704177223 */ /* 0x010fc8000000001b */
[----:B-----5:R-:W-:Y:S02]  /*04a0*/  FFMA R20, R20, R5, R23 ;  /* 0x0000000514147223 */ /* 0x020fe40000000017 */
[----:B------:R-:W1:Y:S02]  /*04b0*/  LDS R23, [R15+0x280] ;  /* 0x000280000f177984 */ /* 0x000e640000000800 */
[----:B------:R-:W-:Y:S02]  /*04c0*/  FFMA R25, R25, R6, R20 ;  /* 0x0000000619197223 */ /* 0x000fe40000000014 */
[----:B------:R-:W2:Y:S02]  /*04d0*/  LDS R20, [R15+0x2c0] ;  /* 0x0002c0000f147984 */ /* 0x000ea40000000800 */
[----:B------:R-:W-:Y:S02]  /*04e0*/  FFMA R27, R22, R7, R25 ;  /* 0x00000007161b7223 */ /* 0x000fe40000000019 */
[----:B------:R-:W-:Y:S04]  /*04f0*/  LDS R25, [R15+0x300] ;  /* 0x000300000f197984 */ /* 0x000fe80000000800 */
[----:B------:R-:W3:Y:S04]  /*0500*/  LDS.128 R4, [R16+0x30] ;  /* 0x0000300010047984 */ /* 0x000ee80000000c00 */
[----:B------:R-:W4:Y:S01]  /*0510*/  LDS R22, [R15+0x340] ;  /* 0x000340000f167984 */ /* 0x000f220000000800 */
[----:B0-----:R-:W-:-:S03]  /*0520*/  FFMA R27, R8, R21, R27 ;  /* 0x00000015081b7223 */ /* 0x001fc6000000001b */
[----:B------:R-:W0:Y:S04]  /*0530*/  LDS R21, [R15+0x380] ;  /* 0x000380000f157984 */ /* 0x000e280000000800 */
[----:B------:R-:W5:Y:S01]  /*0540*/  LDS R8, [R15+0x3c0] ;  /* 0x0003c0000f087984 */ /* 0x000f620000000800 */
[----:B------:R-:W-:-:S04]  /*0550*/  FFMA R24, R24, R9, R27 ;  /* 0x0000000918187223 */ /* 0x000fc8000000001b */
[----:B-1----:R-:W-:-:S04]  /*0560*/  FFMA R23, R23, R10, R24 ;  /* 0x0000000a17177223 */ /* 0x002fc80000000018 */
[----:B--2---:R-:W-:-:S04]  /*0570*/  FFMA R11, R20, R11, R23 ;  /* 0x0000000b140b7223 */ /* 0x004fc80000000017 */
[----:B---3--:R-:W-:-:S04]  /*0580*/  FFMA R11, R4, R25, R11 ;  /* 0x00000019040b7223 */ /* 0x008fc8000000000b */
[----:B----4-:R-:W-:-:S04]  /*0590*/  FFMA R22, R22, R5, R11 ;  /* 0x0000000516167223 */ /* 0x010fc8000000000b */
[----:B0-----:R-:W-:-:S04]  /*05a0*/  FFMA R21, R21, R6, R22 ;  /* 0x0000000615157223 */ /* 0x001fc80000000016 */
[----:B-----5:R-:W-:Y:S01]  /*05b0*/  FFMA R21, R8, R7, R21 ;  /* 0x0000000708157223 */ /* 0x020fe20000000015 */
[----:B------:R-:W-:Y:S06]  /*05c0*/  BAR.SYNC.DEFER_BLOCKING 0x0 ;  /* 0x0000000000007b1d */ /* 0x000fec0000010000 */
[----:B------:R-:W-:Y:S05]  /*05d0*/  BRA.U UP0, `(.L_x_1) ;  /* 0xfffffffd00147547 */ /* 0x000fea000b83ffff */
.L_x_0:
[----:B------:R-:W0:Y:S02]  /*05e0*/  LDCU.64 UR4, c[0x0][0x398] ;  /* 0x00007300ff0477ac */ /* 0x000e240008000a00 */
[----:B0-----:R-:W-:-:S04]  /*05f0*/  ISETP.GE.AND P0, PT, R3, UR5, PT ;  /* 0x0000000503007c0c */ /* 0x001fc8000bf06270 */
[----:B------:R-:W-:-:S13]  /*0600*/  ISETP.GE.OR P0, PT, R2, UR4, P0 ;  /* 0x0000000402007c0c */ /* 0x000fda0008706670 */
[----:B------:R-:W-:Y:S05]  /*0610*/  @P0 EXIT ;  /* 0x000000000000094d */ /* 0x000fea0003800000 */
[----:B------:R-:W0:Y:S01]  /*0620*/  LDC.64 R4, c[0x0][0x390] ;  /* 0x0000e400ff047b82 */ /* 0x000e220000000a00 */
[----:B------:R-:W-:-:S04]  /*0630*/  IMAD R3, R2, UR5, R3 ;  /* 0x0000000502037c24 */ /* 0x000fc8000f8e0203 */
[----:B0-----:R-:W-:-:S05]  /*0640*/  IMAD.WIDE R2, R3, 0x4, R4 ;  /* 0x0000000403027825 */ /* 0x001fca00078e0204 */
[----:B------:R-:W-:Y:S01]  /*0650*/  STG.E desc[UR10][R2.64], R21 ;  /* 0x0000001502007986 */ /* 0x000fe2000c10190a */
[----:B------:R-:W-:Y:S05]  /*0660*/  EXIT ;  /* 0x000000000000794d */ /* 0x000fea0003800000 */
.L_x_2:
[----:B------:R-:W-:-:S00]  /*0670*/  BRA `(.L_x_2) ;  /* 0xfffffffc00fc7947 */ /* 0x000fc0000383ffff */
[----:B------:R-:W-:-:S00]  /*0680*/  NOP ;  /* 0x0000000000007918 */ /* 0x000fc00000000000 */
[----:B------:R-:W-:-:S00]  /*0690*/  NOP ;  /* 0x0000000000007918 */ /* 0x000fc00000000000 */
[----:B------:R-:W-:-:S00]  /*06a0*/  NOP ;  /* 0x0000000000007918 */ /* 0x000fc00000000000 */
[----:B------:R-:W-:-:S00]  /*06b0*/  NOP ;  /* 0x0000000000007918 */ /* 0x000fc00000000000 */
[----:B------:R-:W-:-:S00]  /*06c0*/  NOP ;  /* 0x0000000000007918 */ /* 0x000fc00000000000 */
[----:B------:R-:W-:-:S00]  /*06d0*/  NOP ;  /* 0x0000000000007918 */ /* 0x000fc00000000000 */
[----:B------:R-:W-:-:S00]  /*06e0*/  NOP ;  /* 0x0000000000007918 */ /* 0x000fc00000000000 */
[----:B------:R-:W-:-:S00]  /*06f0*/  NOP ;  /* 0x0000000000007918 */ /* 0x000fc00000000000 */
.L_x_3:


//--------------------- .nv.shared._Z15matrixMulSharedPfS_S_iii --------------------------
	.section	.nv.shared._Z15matrixMulSharedPfS_S_iii,"aw",@nobits
	.sectionflags	@""
	.align	4
.nv.shared._Z15matrixMulSharedPfS_S_iii:
	.zero		3072


//--------------------- .nv.shared.reserved.0     --------------------------
	.section	.nv.shared.reserved.0,"aw",@nobits
	.weak		__nv_reservedSMEM_offset_0_alias
	.size		__nv_reservedSMEM_offset_0_alias, 0, 64
	.other		__nv_reservedSMEM_offset_0_alias,@"STO_CUDA_RESERVED_SHARED STV_DEFAULT"
__nv_reservedSMEM_offset_0_alias:
	.zero		0
	.zero		64


//--------------------- .nv.constant0._Z15matrixMulSharedPfS_S_iii --------------------------
	.section	.nv.constant0._Z15matrixMulSharedPfS_S_iii,"a",@progbits
	.sectionflags	@""
	.align	4
.nv.constant0._Z15matrixMulSharedPfS_S_iii:
	.zero		932


//--------------------- SYMBOLS --------------------------

	.type		.nv.reservedSmem.offset0,@object
	.size		.nv.reservedSmem.offset0,0x4
	.type		.nv.reservedSmem.cap,@object
	.size		.nv.reservedSmem.cap,0x4
